//
// Generated by NVIDIA NVVM Compiler
//
// Compiler Build ID: CL-36424714
// Cuda compilation tools, release 13.0, V13.0.88
// Based on NVVM 20.0.0
//

.version 9.0
.target sm_100
.address_size 64

	// .globl	_Z14transposeNaivePfS_i
// _ZZ15transposeSharedPfS_iE4tile has been demoted

.visible .entry _Z14transposeNaivePfS_i(
	.param .u64 .ptr .align 1 _Z14transposeNaivePfS_i_param_0,
	.param .u64 .ptr .align 1 _Z14transposeNaivePfS_i_param_1,
	.param .u32 _Z14transposeNaivePfS_i_param_2
)
{
	.reg .pred 	%p<2>;
	.reg .b32 	%r<13>;
	.reg .b32 	%f<2>;
	.reg .b64 	%rd<9>;

	ld.param.u64 	%rd1, [_Z14transposeNaivePfS_i_param_0];
	ld.param.u64 	%rd2, [_Z14transposeNaivePfS_i_param_1];
	ld.param.u32 	%r3, [_Z14transposeNaivePfS_i_param_2];
	mov.u32 	%r4, %ctaid.y;
	mov.u32 	%r5, %ntid.y;
	mov.u32 	%r6, %tid.y;
	mad.lo.s32 	%r1, %r4, %r5, %r6;
	mov.u32 	%r7, %ctaid.x;
	mov.u32 	%r8, %ntid.x;
	mov.u32 	%r9, %tid.x;
	mad.lo.s32 	%r2, %r7, %r8, %r9;
	max.s32 	%r10, %r1, %r2;
	setp.ge.s32 	%p1, %r10, %r3;
	@%p1 bra 	$L__BB0_2;
	cvta.to.global.u64 	%rd3, %rd1;
	cvta.to.global.u64 	%rd4, %rd2;
	mad.lo.s32 	%r11, %r3, %r1, %r2;
	mul.wide.s32 	%rd5, %r11, 4;
	add.s64 	%rd6, %rd3, %rd5;
	ld.global.f32 	%f1, [%rd6];
	mad.lo.s32 	%r12, %r3, %r2, %r1;
	mul.wide.s32 	%rd7, %r12, 4;
	add.s64 	%rd8, %rd4, %rd7;
	st.global.f32 	[%rd8], %f1;
$L__BB0_2:
	ret;

}
	// .globl	_Z15transposeSharedPfS_i
.visible .entry _Z15transposeSharedPfS_i(
	.param .u64 .ptr .align 1 _Z15transposeSharedPfS_i_param_0,
	.param .u64 .ptr .align 1 _Z15transposeSharedPfS_i_param_1,
	.param .u32 _Z15transposeSharedPfS_i_param_2
)
{
	.reg .pred 	%p<3>;
	.reg .b32 	%r<26>;
	.reg .b32 	%f<3>;
	.reg .b64 	%rd<9>;
	// demoted variable
	.shared .align 4 .b8 _ZZ15transposeSharedPfS_iE4tile[4224];
	ld.param.u64 	%rd1, [_Z15transposeSharedPfS_i_param_0];
	ld.param.u64 	%rd2, [_Z15transposeSharedPfS_i_param_1];
	ld.param.u32 	%r10, [_Z15transposeSharedPfS_i_param_2];
	mov.u32 	%r11, %ctaid.x;
	shl.b32 	%r1, %r11, 5;
	mov.u32 	%r2, %tid.x;
	add.s32 	%r3, %r1, %r2;
	mov.u32 	%r12, %ctaid.y;
	shl.b32 	%r4, %r12, 5;
	mov.u32 	%r5, %tid.y;
	add.s32 	%r13, %r4, %r5;
	max.s32 	%r14, %r3, %r13;
	setp.ge.s32 	%p1, %r14, %r10;
	@%p1 bra 	$L__BB1_2;
	cvta.to.global.u64 	%rd3, %rd1;
	mad.lo.s32 	%r15, %r10, %r13, %r3;
	mul.wide.s32 	%rd4, %r15, 4;
	add.s64 	%rd5, %rd3, %rd4;
	ld.global.f32 	%f1, [%rd5];
	mov.u32 	%r16, _ZZ15transposeSharedPfS_iE4tile;
	mad.lo.s32 	%r17, %r5, 132, %r16;
	shl.b32 	%r18, %r2, 2;
	add.s32 	%r19, %r17, %r18;
	st.shared.f32 	[%r19], %f1;
$L__BB1_2:
	bar.sync 	0;
	add.s32 	%r7, %r4, %r2;
	add.s32 	%r8, %r1, %r5;
	max.s32 	%r20, %r7, %r8;
	setp.ge.s32 	%p2, %r20, %r10;
	@%p2 bra 	$L__BB1_4;
	mov.u32 	%r21, _ZZ15transposeSharedPfS_iE4tile;
	mad.lo.s32 	%r22, %r2, 132, %r21;
	shl.b32 	%r23, %r5, 2;
	add.s32 	%r24, %r22, %r23;
	ld.shared.f32 	%f2, [%r24];
	mad.lo.s32 	%r25, %r10, %r8, %r7;
	cvta.to.global.u64 	%rd6, %rd2;
	mul.wide.s32 	%rd7, %r25, 4;
	add.s64 	%rd8, %rd6, %rd7;
	st.global.f32 	[%rd8], %f2;
$L__BB1_4:
	ret;

}


// ===== COMPILED SASS (sm_100) =====

	.target	sm_100

	.elftype	@"ET_EXEC"


//--------------------- .note.nv.tkinfo           --------------------------
	.section	.note.nv.tkinfo,"",@"SHT_NOTE"
	.sectionflags	@"SHF_NOTE_NV_TKINFO"
	.tkinfo
        /*0018*/ 	.word	0x00000002
        /*0030*/ 	.string	""
        /*0030*/ 	.string	"ptxas"
        /*0030*/ 	.string	"Cuda compilation tools, release 13.0, V13.0.88"
        /*0030*/ 	.string	"Build cuda_13.0.r13.0/compiler.36424714_0"
        /*0030*/ 	.string	"-arch sm_100 -m 64 "



//--------------------- .note.nv.cuinfo           --------------------------
	.section	.note.nv.cuinfo,"",@"SHT_NOTE"
	.sectionflags	@"SHF_NOTE_NV_CUINFO"
        /*0018*/ 	.short	0x0002
        /*001a*/ 	.short	0x0064
        /*001c*/ 	.short	0x0082
	.zero		2


//--------------------- .nv.info                  --------------------------
	.section	.nv.info,"",@"SHT_CUDA_INFO"
	.align	4


	//----- nvinfo : EIATTR_REGCOUNT
	.align		4
        /*0000*/ 	.byte	0x04, 0x2f
        /*0002*/ 	.short	(.L_1 - .L_0)
	.align		4
.L_0:
        /*0004*/ 	.word	index@(_Z14transposeNaivePfS_i)
        /*0008*/ 	.word	0x0000000a


	//----- nvinfo : EIATTR_FRAME_SIZE
	.align		4
.L_1:
        /*000c*/ 	.byte	0x04, 0x11
        /*000e*/ 	.short	(.L_3 - .L_2)
	.align		4
.L_2:
        /*0010*/ 	.word	index@(_Z14transposeNaivePfS_i)
        /*0014*/ 	.word	0x00000000


	//----- nvinfo : EIATTR_REGCOUNT
	.align		4
.L_3:
        /*0018*/ 	.byte	0x04, 0x2f
        /*001a*/ 	.short	(.L_5 - .L_4)
	.align		4
.L_4:
        /*001c*/ 	.word	index@(_Z15transposeSharedPfS_i)
        /*0020*/ 	.word	0x0000000c


	//----- nvinfo : EIATTR_FRAME_SIZE
	.align		4
.L_5:
        /*0024*/ 	.byte	0x04, 0x11
        /*0026*/ 	.short	(.L_7 - .L_6)
	.align		4
.L_6:
        /*0028*/ 	.word	index@(_Z15transposeSharedPfS_i)
        /*002c*/ 	.word	0x00000000


	//----- nvinfo : EIATTR_MIN_STACK_SIZE
	.align		4
.L_7:
        /*0030*/ 	.byte	0x04, 0x12
        /*0032*/ 	.short	(.L_9 - .L_8)
	.align		4
.L_8:
        /*0034*/ 	.word	index@(_Z15transposeSharedPfS_i)
        /*0038*/ 	.word	0x00000000


	//----- nvinfo : EIATTR_MIN_STACK_SIZE
	.align		4
.L_9:
        /*003c*/ 	.byte	0x04, 0x12
        /*003e*/ 	.short	(.L_11 - .L_10)
	.align		4
.L_10:
        /*0040*/ 	.word	index@(_Z14transposeNaivePfS_i)
        /*0044*/ 	.word	0x00000000
.L_11:


//--------------------- .nv.compat                --------------------------
	.section	.nv.compat,"",@"SHT_CUDA_COMPAT_INFO"
	.align	4
        /*0000*/ 	.byte	0x02, 0x09, 0x00, 0x00, 0x02, 0x02, 0x01, 0x00, 0x02, 0x05, 0x05, 0x00, 0x03, 0x07, 0x01, 0x01
        /*0010*/ 	.byte	0x02, 0x03, 0x00, 0x00, 0x02, 0x06, 0x01, 0x00, 0x04, 0x0b, 0x08, 0x00, 0x09, 0x00, 0x00, 0x00
        /*0020*/ 	.byte	0x00, 0x00, 0x00, 0x00


//--------------------- .nv.info._Z15transposeSharedPfS_i --------------------------
	.section	.nv.info._Z15transposeSharedPfS_i,"",@"SHT_CUDA_INFO"
	.sectionflags	@""
	.align	4


	//----- nvinfo : EIATTR_CUDA_API_VERSION
	.align		4
        /*0000*/ 	.byte	0x04, 0x37
        /*0002*/ 	.short	(.L_13 - .L_12)
.L_12:
        /*0004*/ 	.word	0x00000082


	//----- nvinfo : EIATTR_KPARAM_INFO
	.align		4
.L_13:
        /*0008*/ 	.byte	0x04, 0x17
        /*000a*/ 	.short	(.L_15 - .L_14)
.L_14:
        /*000c*/ 	.word	0x00000000
        /*0010*/ 	.short	0x0002
        /*0012*/ 	.short	0x0010
        /*0014*/ 	.byte	0x00, 0xf0, 0x11, 0x00


	//----- nvinfo : EIATTR_KPARAM_INFO
	.align		4
.L_15:
        /*0018*/ 	.byte	0x04, 0x17
        /*001a*/ 	.short	(.L_17 - .L_16)
.L_16:
        /*001c*/ 	.word	0x00000000
        /*0020*/ 	.short	0x0001
        /*0022*/ 	.short	0x0008
        /*0024*/ 	.byte	0x00, 0xf5, 0x21, 0x00


	//----- nvinfo : EIATTR_KPARAM_INFO
	.align		4
.L_17:
        /*0028*/ 	.byte	0x04, 0x17
        /*002a*/ 	.short	(.L_19 - .L_18)
.L_18:
        /*002c*/ 	.word	0x00000000
        /*0030*/ 	.short	0x0000
        /*0032*/ 	.short	0x0000
        /*0034*/ 	.byte	0x00, 0xf5, 0x21, 0x00


	//----- nvinfo : EIATTR_SPARSE_MMA_MASK
	.align		4
.L_19:
        /*0038*/ 	.byte	0x03, 0x50
        /*003a*/ 	.short	0x0000


	//----- nvinfo : EIATTR_MAXREG_COUNT
	.align		4
        /*003c*/ 	.byte	0x03, 0x1b
        /*003e*/ 	.short	0x00ff


	//----- nvinfo : EIATTR_NUM_BARRIERS
	.align		4
        /*0040*/ 	.byte	0x02, 0x4c
        /*0042*/ 	.byte	0x01
	.zero		1


	//----- nvinfo : EIATTR_MERCURY_ISA_VERSION
	.align		4
        /*0044*/ 	.byte	0x03, 0x5f
        /*0046*/ 	.short	0x0101


	//----- nvinfo : EIATTR_VRC_CTA_INIT_COUNT
	.align		4
        /*0048*/ 	.byte	0x02, 0x4a
	.zero		1
	.zero		1


	//----- nvinfo : EIATTR_EXIT_INSTR_OFFSETS
	.align		4
        /*004c*/ 	.byte	0x04, 0x1c
        /*004e*/ 	.short	(.L_21 - .L_20)


	//   ....[0]....
.L_20:
        /*0050*/ 	.word	0x000001a0


	//   ....[1]....
        /*0054*/ 	.word	0x00000250


	//----- nvinfo : EIATTR_CBANK_PARAM_SIZE
	.align		4
.L_21:
        /*0058*/ 	.byte	0x03, 0x19
        /*005a*/ 	.short	0x0014


	//----- nvinfo : EIATTR_PARAM_CBANK
	.align		4
        /*005c*/ 	.byte	0x04, 0x0a
        /*005e*/ 	.short	(.L_23 - .L_22)
	.align		4
.L_22:
        /*0060*/ 	.word	index@(.nv.constant0._Z15transposeSharedPfS_i)
        /*0064*/ 	.short	0x0380
        /*0066*/ 	.short	0x0014


	//----- nvinfo : EIATTR_SW_WAR
	.align		4
.L_23:
        /*0068*/ 	.byte	0x04, 0x36
        /*006a*/ 	.short	(.L_25 - .L_24)
.L_24:
        /*006c*/ 	.word	0x00000008
.L_25:


//--------------------- .nv.info._Z14transposeNaivePfS_i --------------------------
	.section	.nv.info._Z14transposeNaivePfS_i,"",@"SHT_CUDA_INFO"
	.sectionflags	@""
	.align	4


	//----- nvinfo : EIATTR_CUDA_API_VERSION
	.align		4
        /*0000*/ 	.byte	0x04, 0x37
        /*0002*/ 	.short	(.L_27 - .L_26)
.L_26:
        /*0004*/ 	.word	0x00000082


	//----- nvinfo : EIATTR_KPARAM_INFO
	.align		4
.L_27:
        /*0008*/ 	.byte	0x04, 0x17
        /*000a*/ 	.short	(.L_29 - .L_28)
.L_28:
        /*000c*/ 	.word	0x00000000
        /*0010*/ 	.short	0x0002
        /*0012*/ 	.short	0x0010
        /*0014*/ 	.byte	0x00, 0xf0, 0x11, 0x00


	//----- nvinfo : EIATTR_KPARAM_INFO
	.align		4
.L_29:
        /*0018*/ 	.byte	0x04, 0x17
        /*001a*/ 	.short	(.L_31 - .L_30)
.L_30:
        /*001c*/ 	.word	0x00000000
        /*0020*/ 	.short	0x0001
        /*0022*/ 	.short	0x0008
        /*0024*/ 	.byte	0x00, 0xf5, 0x21, 0x00


	//----- nvinfo : EIATTR_KPARAM_INFO
	.align		4
.L_31:
        /*0028*/ 	.byte	0x04, 0x17
        /*002a*/ 	.short	(.L_33 - .L_32)
.L_32:
        /*002c*/ 	.word	0x00000000
        /*0030*/ 	.short	0x0000
        /*0032*/ 	.short	0x0000
        /*0034*/ 	.byte	0x00, 0xf5, 0x21, 0x00


	//----- nvinfo : EIATTR_SPARSE_MMA_MASK
	.align		4
.L_33:
        /*0038*/ 	.byte	0x03, 0x50
        /*003a*/ 	.short	0x0000


	//----- nvinfo : EIATTR_MAXREG_COUNT
	.align		4
        /*003c*/ 	.byte	0x03, 0x1b
        /*003e*/ 	.short	0x00ff


	//----- nvinfo : EIATTR_MERCURY_ISA_VERSION
	.align		4
        /*0040*/ 	.byte	0x03, 0x5f
        /*0042*/ 	.short	0x0101


	//----- nvinfo : EIATTR_VRC_CTA_INIT_COUNT
	.align		4
        /*0044*/ 	.byte	0x02, 0x4a
	.zero		1
	.zero		1


	//----- nvinfo : EIATTR_EXIT_INSTR_OFFSETS
	.align		4
        /*0048*/ 	.byte	0x04, 0x1c
        /*004a*/ 	.short	(.L_35 - .L_34)


	//   ....[0]....
.L_34:
        /*004c*/ 	.word	0x000000c0


	//   ....[1]....
        /*0050*/ 	.word	0x00000160


	//----- nvinfo : EIATTR_CBANK_PARAM_SIZE
	.align		4
.L_35:
        /*0054*/ 	.byte	0x03, 0x19
        /*0056*/ 	.short	0x0014


	//----- nvinfo : EIATTR_PARAM_CBANK
	.align		4
        /*0058*/ 	.byte	0x04, 0x0a
        /*005a*/ 	.short	(.L_37 - .L_36)
	.align		4
.L_36:
        /*005c*/ 	.word	index@(.nv.constant0._Z14transposeNaivePfS_i)
        /*0060*/ 	.short	0x0380
        /*0062*/ 	.short	0x0014


	//----- nvinfo : EIATTR_SW_WAR
	.align		4
.L_37:
        /*0064*/ 	.byte	0x04, 0x36
        /*0066*/ 	.short	(.L_39 - .L_38)
.L_38:
        /*0068*/ 	.word	0x00000008
.L_39:


//--------------------- .nv.callgraph             --------------------------
	.section	.nv.callgraph,"",@"SHT_CUDA_CALLGRAPH"
	.align	4
	.sectionentsize	8
	.align		4
        /*0000*/ 	.word	0x00000000
	.align		4
        /*0004*/ 	.word	0xffffffff
	.align		4
        /*0008*/ 	.word	0x00000000
	.align		4
        /*000c*/ 	.word	0xfffffffe
	.align		4
        /*0010*/ 	.word	0x00000000
	.align		4
        /*0014*/ 	.word	0xfffffffd
	.align		4
        /*0018*/ 	.word	0x00000000
	.align		4
        /*001c*/ 	.word	0xfffffffc


//--------------------- .text._Z15transposeSharedPfS_i --------------------------
	.section	.text._Z15transposeSharedPfS_i,"ax",@progbits
	.align	128
        .global         _Z15transposeSharedPfS_i
        .type           _Z15transposeSharedPfS_i,@function
        .size           _Z15transposeSharedPfS_i,(.L_x_2 - _Z15transposeSharedPfS_i)
        .other          _Z15transposeSharedPfS_i,@"STO_CUDA_ENTRY STV_DEFAULT"
_Z15transposeSharedPfS_i:
.text._Z15transposeSharedPfS_i:
[----:B------:R-:W-:Y:S01]  /*0000*/  LDC R1, c[0x0][0x37c] ;  /* 0x0000df00ff017b82 */ /* 0x000fe20000000800 */
[----:B------:R-:W0:Y:S01]  /*0010*/  S2R R7, SR_CTAID.X ;  /* 0x0000000000077919 */ /* 0x000e220000002500 */
[----:B------:R-:W1:Y:S01]  /*0020*/  LDCU UR6, c[0x0][0x390] ;  /* 0x00007200ff0677ac */ /* 0x000e620008000800 */
[----:B------:R-:W0:Y:S01]  /*0030*/  S2R R6, SR_TID.X ;  /* 0x0000000000067919 */ /* 0x000e220000002100 */
[----:B------:R-:W2:Y:S01]  /*0040*/  LDCU.64 UR4, c[0x0][0x358] ;  /* 0x00006b00ff0477ac */ /* 0x000ea20008000a00 */
[----:B------:R-:W3:Y:S01]  /*0050*/  S2R R8, SR_TID.Y ;  /* 0x0000000000087919 */ /* 0x000ee20000002200 */
[----:B------:R-:W3:Y:S01]  /*0060*/  S2R R9, SR_CTAID.Y ;  /* 0x0000000000097919 */ /* 0x000ee20000002600 */
[----:B0-----:R-:W-:Y:S02]  /*0070*/  IMAD R0, R7, 0x20, R6 ;  /* 0x0000002007007824 */ /* 0x001fe400078e0206 */
[----:B---3--:R-:W-:-:S05]  /*0080*/  IMAD R5, R9, 0x20, R8 ;  /* 0x0000002009057824 */ /* 0x008fca00078e0208 */
[----:B------:R-:W-:-:S04]  /*0090*/  VIMNMX R2, PT, PT, R0, R5, !PT ;  /* 0x0000000500027248 */ /* 0x000fc80007fe0100 */
[----:B-1----:R-:W-:-:S13]  /*00a0*/  ISETP.GE.AND P0, PT, R2, UR6, PT ;  /* 0x0000000602007c0c */ /* 0x002fda000bf06270 */
[----:B------:R-:W0:Y:S01]  /*00b0*/  @!P0 LDC.64 R2, c[0x0][0x380] ;  /* 0x0000e000ff028b82 */ /* 0x000e220000000a00 */
[----:B------:R-:W-:-:S04]  /*00c0*/  @!P0 IMAD R5, R5, UR6, R0 ;  /* 0x0000000605058c24 */ /* 0x000fc8000f8e0200 */
[----:B0-----:R-:W-:-:S06]  /*00d0*/  @!P0 IMAD.WIDE R2, R5, 0x4, R2 ;  /* 0x0000000405028825 */ /* 0x001fcc00078e0202 */
[----:B--2---:R-:W2:Y:S01]  /*00e0*/  @!P0 LDG.E R2, desc[UR4][R2.64] ;  /* 0x0000000402028981 */ /* 0x004ea2000c1e1900 */
[----:B------:R-:W-:Y:S01]  /*00f0*/  @!P0 MOV R0, 0x400 ;  /* 0x0000040000008802 */ /* 0x000fe20000000f00 */
[----:B------:R-:W-:Y:S01]  /*0100*/  IMAD R4, R9, 0x20, R6 ;  /* 0x0000002009047824 */ /* 0x000fe200078e0206 */
[----:B------:R-:W-:Y:S01]  /*0110*/  LEA R7, R7, R8, 0x5 ;  /* 0x0000000807077211 */ /* 0x000fe200078e28ff */
[----:B------:R-:W0:Y:S02]  /*0120*/  @!P0 S2R R5, SR_CgaCtaId ;  /* 0x0000000000058919 */ /* 0x000e240000008800 */
[----:B0-----:R-:W-:Y:S02]  /*0130*/  @!P0 LEA R0, R5, R0, 0x18 ;  /* 0x0000000005008211 */ /* 0x001fe400078ec0ff */
[----:B------:R-:W-:-:S03]  /*0140*/  VIMNMX R5, PT, PT, R4, R7, !PT ;  /* 0x0000000704057248 */ /* 0x000fc60007fe0100 */
[----:B------:R-:W-:Y:S01]  /*0150*/  @!P0 IMAD R0, R8, 0x84, R0 ;  /* 0x0000008408008824 */ /* 0x000fe200078e0200 */
[----:B------:R-:W-:-:S04]  /*0160*/  ISETP.GE.AND P1, PT, R5, UR6, PT ;  /* 0x0000000605007c0c */ /* 0x000fc8000bf26270 */
[----:B------:R-:W-:-:S05]  /*0170*/  @!P0 LEA R5, R6, R0, 0x2 ;  /* 0x0000000006058211 */ /* 0x000fca00078e10ff */
[----:B--2---:R0:W-:Y:S01]  /*0180*/  @!P0 STS [R5], R2 ;  /* 0x0000000205008388 */ /* 0x0041e20000000800 */
[----:B------:R-:W-:Y:S06]  /*0190*/  BAR.SYNC.DEFER_BLOCKING 0x0 ;  /* 0x0000000000007b1d */ /* 0x000fec0000010000 */
[----:B------:R-:W-:Y:S05]  /*01a0*/  @P1 EXIT ;  /* 0x000000000000194d */ /* 0x000fea0003800000 */
[----:B------:R-:W1:Y:S01]  /*01b0*/  S2R R3, SR_CgaCtaId ;  /* 0x0000000000037919 */ /* 0x000e620000008800 */
[----:B------:R-:W-:Y:S01]  /*01c0*/  MOV R0, 0x400 ;  /* 0x0000040000007802 */ /* 0x000fe20000000f00 */
[----:B------:R-:W-:-:S03]  /*01d0*/  IMAD R7, R7, UR6, R4 ;  /* 0x0000000607077c24 */ /* 0x000fc6000f8e0204 */
[----:B-1----:R-:W-:-:S05]  /*01e0*/  LEA R3, R3, R0, 0x18 ;  /* 0x0000000003037211 */ /* 0x002fca00078ec0ff */
[----:B------:R-:W-:Y:S02]  /*01f0*/  IMAD R0, R6, 0x84, R3 ;  /* 0x0000008406007824 */ /* 0x000fe400078e0203 */
[----:B0-----:R-:W0:Y:S02]  /*0200*/  LDC.64 R2, c[0x0][0x388] ;  /* 0x0000e200ff027b82 */ /* 0x001e240000000a00 */
[----:B------:R-:W-:-:S05]  /*0210*/  IMAD R0, R8, 0x4, R0 ;  /* 0x0000000408007824 */ /* 0x000fca00078e0200 */
[----:B------:R-:W1:Y:S01]  /*0220*/  LDS R5, [R0] ;  /* 0x0000000000057984 */ /* 0x000e620000000800 */
[----:B0-----:R-:W-:-:S05]  /*0230*/  IMAD.WIDE R2, R7, 0x4, R2 ;  /* 0x0000000407027825 */ /* 0x001fca00078e0202 */
[----:B-1----:R-:W-:Y:S01]  /*0240*/  STG.E desc[UR4][R2.64], R5 ;  /* 0x0000000502007986 */ /* 0x002fe2000c101904 */
[----:B------:R-:W-:Y:S05]  /*0250*/  EXIT ;  /* 0x000000000000794d */ /* 0x000fea0003800000 */
.L_x_0:
[----:B------:R-:W-:-:S00]  /*0260*/  BRA `(.L_x_0) ;  /* 0xfffffffc00fc7947 */ /* 0x000fc0000383ffff */
[----:B------:R-:W-:-:S00]  /*0270*/  NOP ;  /* 0x0000000000007918 */ /* 0x000fc00000000000 */
        /* <DEDUP_REMOVED lines=8> */
.L_x_2:


//--------------------- .text._Z14transposeNaivePfS_i --------------------------
	.section	.text._Z14transposeNaivePfS_i,"ax",@progbits
	.align	128
        .global         _Z14transposeNaivePfS_i
        .type           _Z14transposeNaivePfS_i,@function
        .size           _Z14transposeNaivePfS_i,(.L_x_3 - _Z14transposeNaivePfS_i)
        .other          _Z14transposeNaivePfS_i,@"STO_CUDA_ENTRY STV_DEFAULT"
_Z14transposeNaivePfS_i:
.text._Z14transposeNaivePfS_i:
[----:B------:R-:W-:Y:S01]  /*0000*/  LDC R1, c[0x0][0x37c] ;  /* 0x0000df00ff017b82 */ /* 0x000fe20000000800 */
[----:B------:R-:W0:Y:S07]  /*0010*/  S2R R3, SR_TID.Y ;  /* 0x0000000000037919 */ /* 0x000e2e0000002200 */
[----:B------:R-:W0:Y:S01]  /*0020*/  LDC R0, c[0x0][0x364] ;  /* 0x0000d900ff007b82 */ /* 0x000e220000000800 */
[----:B------:R-:W1:Y:S01]  /*0030*/  LDCU UR6, c[0x0][0x390] ;  /* 0x00007200ff0677ac */ /* 0x000e620008000800 */
[----:B------:R-:W2:Y:S06]  /*0040*/  S2R R2, SR_TID.X ;  /* 0x0000000000027919 */ /* 0x000eac0000002100 */
[----:B------:R-:W0:Y:S08]  /*0050*/  S2UR UR4, SR_CTAID.Y ;  /* 0x00000000000479c3 */ /* 0x000e300000002600 */
[----:B------:R-:W2:Y:S08]  /*0060*/  S2UR UR5, SR_CTAID.X ;  /* 0x00000000000579c3 */ /* 0x000eb00000002500 */
[----:B------:R-:W2:Y:S01]  /*0070*/  LDC R7, c[0x0][0x360] ;  /* 0x0000d800ff077b82 */ /* 0x000ea20000000800 */
[----:B0-----:R-:W-:-:S02]  /*0080*/  IMAD R0, R0, UR4, R3 ;  /* 0x0000000400007c24 */ /* 0x001fc4000f8e0203 */
[----:B--2---:R-:W-:-:S05]  /*0090*/  IMAD R7, R7, UR5, R2 ;  /* 0x0000000507077c24 */ /* 0x004fca000f8e0202 */
[----:B------:R-:W-:-:S04]  /*00a0*/  VIMNMX R2, PT, PT, R0, R7, !PT ;  /* 0x0000000700027248 */ /* 0x000fc80007fe0100 */
[----:B-1----:R-:W-:-:S13]  /*00b0*/  ISETP.GE.AND P0, PT, R2, UR6, PT ;  /* 0x0000000602007c0c */ /* 0x002fda000bf06270 */
[----:B------:R-:W-:Y:S05]  /*00c0*/  @P0 EXIT ;  /* 0x000000000000094d */ /* 0x000fea0003800000 */
[----:B------:R-:W0:Y:S01]  /*00d0*/  LDC.64 R2, c[0x0][0x380] ;  /* 0x0000e000ff027b82 */ /* 0x000e220000000a00 */
[----:B------:R-:W1:Y:S01]  /*00e0*/  LDCU.64 UR4, c[0x0][0x358] ;  /* 0x00006b00ff0477ac */ /* 0x000e620008000a00 */
[----:B------:R-:W-:-:S04]  /*00f0*/  IMAD R5, R0, UR6, R7 ;  /* 0x0000000600057c24 */ /* 0x000fc8000f8e0207 */
[----:B0-----:R-:W-:Y:S02]  /*0100*/  IMAD.WIDE R2, R5, 0x4, R2 ;  /* 0x0000000405027825 */ /* 0x001fe400078e0202 */
[----:B------:R-:W0:Y:S04]  /*0110*/  LDC.64 R4, c[0x0][0x388] ;  /* 0x0000e200ff047b82 */ /* 0x000e280000000a00 */
[----:B-1----:R-:W2:Y:S01]  /*0120*/  LDG.E R3, desc[UR4][R2.64] ;  /* 0x0000000402037981 */ /* 0x002ea2000c1e1900 */
[----:B------:R-:W-:-:S04]  /*0130*/  IMAD R7, R7, UR6, R0 ;  /* 0x0000000607077c24 */ /* 0x000fc8000f8e0200 */
[----:B0-----:R-:W-:-:S05]  /*0140*/  IMAD.WIDE R4, R7, 0x4, R4 ;  /* 0x0000000407047825 */ /* 0x001fca00078e0204 */
[----:B--2---:R-:W-:Y:S01]  /*0150*/  STG.E desc[UR4][R4.64], R3 ;  /* 0x0000000304007986 */ /* 0x004fe2000c101904 */
[----:B------:R-:W-:Y:S05]  /*0160*/  EXIT ;  /* 0x000000000000794d */ /* 0x000fea0003800000 */
.L_x_1:
        /* <DEDUP_REMOVED lines=9> */
.L_x_3:


//--------------------- .nv.shared._Z15transposeSharedPfS_i --------------------------
	.section	.nv.shared._Z15transposeSharedPfS_i,"aw",@nobits
	.sectionflags	@""
	.align	4
.nv.shared._Z15transposeSharedPfS_i:
	.zero		5248


//--------------------- .nv.shared.reserved.0     --------------------------
	.section	.nv.shared.reserved.0,"aw",@nobits
	.weak		__nv_reservedSMEM_offset_0_alias
	.size		__nv_reservedSMEM_offset_0_alias, 0, 64
	.other		__nv_reservedSMEM_offset_0_alias,@"STO_CUDA_RESERVED_SHARED STV_DEFAULT"
__nv_reservedSMEM_offset_0_alias:
	.zero		0
	.zero		64


//--------------------- .nv.constant0._Z15transposeSharedPfS_i --------------------------
	.section	.nv.constant0._Z15transposeSharedPfS_i,"a",@progbits
	.sectionflags	@""
	.align	4
.nv.constant0._Z15transposeSharedPfS_i:
	.zero		916


//--------------------- .nv.constant0._Z14transposeNaivePfS_i --------------------------
	.section	.nv.constant0._Z14transposeNaivePfS_i,"a",@progbits
	.sectionflags	@""
	.align	4
.nv.constant0._Z14transposeNaivePfS_i:
	.zero		916


//--------------------- SYMBOLS --------------------------

	.type		.nv.reservedSmem.offset0,@object
	.size		.nv.reservedSmem.offset0,0x4
	.type		.nv.reservedSmem.cap,@object
	.size		.nv.reservedSmem.cap,0x4
